	.headerflags	@"EF_CUDA_TEXMODE_UNIFIED EF_CUDA_64BIT_ADDRESS EF_CUDA_ACCELERATORS EF_CUDA_SM90 EF_CUDA_VIRTUAL_SM(EF_CUDA_SM90)"
	.elftype	@"ET_EXEC"


//--------------------- .nv.info                  --------------------------
	.section	.nv.info,"",@"SHT_CUDA_INFO"
	.align	4


	//----- nvinfo : EIATTR_REGCOUNT
	.align		4
        /*0000*/ 	.byte	0x04, 0x2f
        /*0002*/ 	.short	(.L_3 - .L_2)
	.align		4
.L_2:
        /*0004*/ 	.word	index@(triton_poi_fused__native_batch_norm_legit_no_training_add_convolution_relu_4)
        /*0008*/ 	.word	0x00000020


	//----- nvinfo : EIATTR_MIN_STACK_SIZE
	.align		4
.L_3:
        /*000c*/ 	.byte	0x04, 0x12
        /*000e*/ 	.short	(.L_5 - .L_4)
	.align		4
.L_4:
        /*0010*/ 	.word	index@(triton_poi_fused__native_batch_norm_legit_no_training_add_convolution_relu_4)
        /*0014*/ 	.word	0x00000000


	//----- nvinfo : EIATTR_FRAME_SIZE
	.align		4
.L_5:
        /*0018*/ 	.byte	0x04, 0x11
        /*001a*/ 	.short	(.L_7 - .L_6)
	.align		4
.L_6:
        /*001c*/ 	.word	index@(triton_poi_fused__native_batch_norm_legit_no_training_add_convolution_relu_4)
        /*0020*/ 	.word	0x00000000


	//----- nvinfo : EIATTR_MIN_STACK_SIZE
	.align		4
.L_7:
        /*0024*/ 	.byte	0x04, 0x12
        /*0026*/ 	.short	(.L_9 - .L_8)
	.align		4
.L_8:
        /*0028*/ 	.word	index@(triton_poi_fused__native_batch_norm_legit_no_training_add_convolution_relu_4)
        /*002c*/ 	.word	0x00000000
.L_9:


//--------------------- .nv.info.triton_poi_fused__native_batch_norm_legit_no_training_add_convolution_relu_4 --------------------------
	.section	.nv.info.triton_poi_fused__native_batch_norm_legit_no_training_add_convolution_relu_4,"",@"SHT_CUDA_INFO"
	.sectionflags	@""
	.align	4


	//----- nvinfo : EIATTR_CUDA_API_VERSION
	.align		4
        /*0000*/ 	.byte	0x04, 0x37
        /*0002*/ 	.short	(.L_11 - .L_10)
.L_10:
        /*0004*/ 	.word	0x0000007c


	//----- nvinfo : EIATTR_KPARAM_INFO
	.align		4
.L_11:
        /*0008*/ 	.byte	0x04, 0x17
        /*000a*/ 	.short	(.L_13 - .L_12)
.L_12:
        /*000c*/ 	.word	0x00000000
        /*0010*/ 	.short	0x000b
        /*0012*/ 	.short	0x0058
        /*0014*/ 	.byte	0x00, 0xf0, 0x11, 0x00


	//----- nvinfo : EIATTR_KPARAM_INFO
	.align		4
.L_13:
        /*0018*/ 	.byte	0x04, 0x17
        /*001a*/ 	.short	(.L_15 - .L_14)
.L_14:
        /*001c*/ 	.word	0x00000000
        /*0020*/ 	.short	0x000a
        /*0022*/ 	.short	0x0050
        /*0024*/ 	.byte	0x00, 0xf4, 0x21, 0x00


	//----- nvinfo : EIATTR_KPARAM_INFO
	.align		4
.L_15:
        /*0028*/ 	.byte	0x04, 0x17
        /*002a*/ 	.short	(.L_17 - .L_16)
.L_16:
        /*002c*/ 	.word	0x00000000
        /*0030*/ 	.short	0x0009
        /*0032*/ 	.short	0x0048
        /*0034*/ 	.byte	0x00, 0xf4, 0x21, 0x00


	//----- nvinfo : EIATTR_KPARAM_INFO
	.align		4
.L_17:
        /*0038*/ 	.byte	0x04, 0x17
        /*003a*/ 	.short	(.L_19 - .L_18)
.L_18:
        /*003c*/ 	.word	0x00000000
        /*0040*/ 	.short	0x0008
        /*0042*/ 	.short	0x0040
        /*0044*/ 	.byte	0x00, 0xf4, 0x21, 0x00


	//----- nvinfo : EIATTR_KPARAM_INFO
	.align		4
.L_19:
        /*0048*/ 	.byte	0x04, 0x17
        /*004a*/ 	.short	(.L_21 - .L_20)
.L_20:
        /*004c*/ 	.word	0x00000000
        /*0050*/ 	.short	0x0007
        /*0052*/ 	.short	0x0038
        /*0054*/ 	.byte	0x00, 0xf4, 0x21, 0x00


	//----- nvinfo : EIATTR_KPARAM_INFO
	.align		4
.L_21:
        /*0058*/ 	.byte	0x04, 0x17
        /*005a*/ 	.short	(.L_23 - .L_22)
.L_22:
        /*005c*/ 	.word	0x00000000
        /*0060*/ 	.short	0x0006
        /*0062*/ 	.short	0x0030
        /*0064*/ 	.byte	0x00, 0xf4, 0x21, 0x00


	//----- nvinfo : EIATTR_KPARAM_INFO
	.align		4
.L_23:
        /*0068*/ 	.byte	0x04, 0x17
        /*006a*/ 	.short	(.L_25 - .L_24)
.L_24:
        /*006c*/ 	.word	0x00000000
        /*0070*/ 	.short	0x0005
        /*0072*/ 	.short	0x0028
        /*0074*/ 	.byte	0x00, 0xf4, 0x21, 0x00


	//----- nvinfo : EIATTR_KPARAM_INFO
	.align		4
.L_25:
        /*0078*/ 	.byte	0x04, 0x17
        /*007a*/ 	.short	(.L_27 - .L_26)
.L_26:
        /*007c*/ 	.word	0x00000000
        /*0080*/ 	.short	0x0004
        /*0082*/ 	.short	0x0020
        /*0084*/ 	.byte	0x00, 0xf4, 0x21, 0x00


	//----- nvinfo : EIATTR_KPARAM_INFO
	.align		4
.L_27:
        /*0088*/ 	.byte	0x04, 0x17
        /*008a*/ 	.short	(.L_29 - .L_28)
.L_28:
        /*008c*/ 	.word	0x00000000
        /*0090*/ 	.short	0x0003
        /*0092*/ 	.short	0x0018
        /*0094*/ 	.byte	0x00, 0xf4, 0x21, 0x00


	//----- nvinfo : EIATTR_KPARAM_INFO
	.align		4
.L_29:
        /*0098*/ 	.byte	0x04, 0x17
        /*009a*/ 	.short	(.L_31 - .L_30)
.L_30:
        /*009c*/ 	.word	0x00000000
        /*00a0*/ 	.short	0x0002
        /*00a2*/ 	.short	0x0010
        /*00a4*/ 	.byte	0x00, 0xf4, 0x21, 0x00


	//----- nvinfo : EIATTR_KPARAM_INFO
	.align		4
.L_31:
        /*00a8*/ 	.byte	0x04, 0x17
        /*00aa*/ 	.short	(.L_33 - .L_32)
.L_32:
        /*00ac*/ 	.word	0x00000000
        /*00b0*/ 	.short	0x0001
        /*00b2*/ 	.short	0x0008
        /*00b4*/ 	.byte	0x00, 0xf4, 0x21, 0x00


	//----- nvinfo : EIATTR_KPARAM_INFO
	.align		4
.L_33:
        /*00b8*/ 	.byte	0x04, 0x17
        /*00ba*/ 	.short	(.L_35 - .L_34)
.L_34:
        /*00bc*/ 	.word	0x00000000
        /*00c0*/ 	.short	0x0000
        /*00c2*/ 	.short	0x0000
        /*00c4*/ 	.byte	0x00, 0xf4, 0x21, 0x00


	//----- nvinfo : EIATTR_SPARSE_MMA_MASK
	.align		4
.L_35:
        /*00c8*/ 	.byte	0x03, 0x50
        /*00ca*/ 	.short	0x0000


	//----- nvinfo : EIATTR_MAXREG_COUNT
	.align		4
        /*00cc*/ 	.byte	0x03, 0x1b
        /*00ce*/ 	.short	0x00ff


	//----- nvinfo : EIATTR_EXIT_INSTR_OFFSETS
	.align		4
        /*00d0*/ 	.byte	0x04, 0x1c
        /*00d2*/ 	.short	(.L_37 - .L_36)


	//   ....[0]....
.L_36:
        /*00d4*/ 	.word	0x00000630


	//----- nvinfo : EIATTR_REQNTID
	.align		4
.L_37:
        /*00d8*/ 	.byte	0x04, 0x10
        /*00da*/ 	.short	(.L_39 - .L_38)
.L_38:
        /*00dc*/ 	.word	0x00000080
        /*00e0*/ 	.word	0x00000001
        /*00e4*/ 	.word	0x00000001


	//----- nvinfo : EIATTR_CBANK_PARAM_SIZE
	.align		4
.L_39:
        /*00e8*/ 	.byte	0x03, 0x19
        /*00ea*/ 	.short	0x005c


	//----- nvinfo : EIATTR_PARAM_CBANK
	.align		4
        /*00ec*/ 	.byte	0x04, 0x0a
        /*00ee*/ 	.short	(.L_41 - .L_40)
	.align		4
.L_40:
        /*00f0*/ 	.word	index@(.nv.constant0.triton_poi_fused__native_batch_norm_legit_no_training_add_convolution_relu_4)
        /*00f4*/ 	.short	0x0210
        /*00f6*/ 	.short	0x005c


	//----- nvinfo : EIATTR_SW_WAR
	.align		4
.L_41:
        /*00f8*/ 	.byte	0x04, 0x36
        /*00fa*/ 	.short	(.L_43 - .L_42)
.L_42:
        /*00fc*/ 	.word	0x00000008
.L_43:


//--------------------- .nv.callgraph             --------------------------
	.section	.nv.callgraph,"",@"SHT_CUDA_CALLGRAPH"
	.align	4
	.sectionentsize	8
	.align		4
        /*0000*/ 	.word	0x00000000
	.align		4
        /*0004*/ 	.word	0xffffffff
	.align		4
        /*0008*/ 	.word	0x00000000
	.align		4
        /*000c*/ 	.word	0xfffffffe
	.align		4
        /*0010*/ 	.word	0x00000000
	.align		4
        /*0014*/ 	.word	0xfffffffd
	.align		4
        /*0018*/ 	.word	0x00000000
	.align		4
        /*001c*/ 	.word	0xfffffffc


//--------------------- .nv.constant4             --------------------------
	.section	.nv.constant4,"a",@progbits
	.align	8
	.align		8
.nv.constant4:
        /*0000*/ 	.dword	_$_str
	.align		8
        /*0008*/ 	.dword	_$_str_$_2


//--------------------- .text.triton_poi_fused__native_batch_norm_legit_no_training_add_convolution_relu_4 --------------------------
	.section	.text.triton_poi_fused__native_batch_norm_legit_no_training_add_convolution_relu_4,"ax",@progbits
	.align	128
        .global         triton_poi_fused__native_batch_norm_legit_no_training_add_convolution_relu_4
        .type           triton_poi_fused__native_batch_norm_legit_no_training_add_convolution_relu_4,@function
        .size           triton_poi_fused__native_batch_norm_legit_no_training_add_convolution_relu_4,(.L_x_1 - triton_poi_fused__native_batch_norm_legit_no_training_add_convolution_relu_4)
        .other          triton_poi_fused__native_batch_norm_legit_no_training_add_convolution_relu_4,@"STO_CUDA_ENTRY STV_DEFAULT"
triton_poi_fused__native_batch_norm_legit_no_training_add_convolution_relu_4:
.text.triton_poi_fused__native_batch_norm_legit_no_training_add_convolution_relu_4:
[----:B------:R-:W-:Y:S01]  /*0000*/  LDC R1, c[0x0][0x28] ;  /* 0x00000a00ff017b82 */ /* 0x000fe20000000800 */
[----:B------:R-:W1:Y:S07]  /*0010*/  S2R R0, SR_TID.X ;  /* 0x0000000000007919 */ /* 0x000e6e0000002100 */
[----:B------:R-:W2:Y:S01]  /*0020*/  LDC.64 R16, c[0x0][0x248] ;  /* 0x00009200ff107b82 */ /* 0x000ea20000000a00 */
[----:B------:R-:W-:Y:S01]  /*0030*/  ULDC.64 UR4, c[0x0][0x208] ;  /* 0x0000820000047ab9 */ /* 0x000fe20000000a00 */
[----:B------:R-:W3:Y:S06]  /*0040*/  S2R R3, SR_CTAID.X ;  /* 0x0000000000037919 */ /* 0x000eec0000002500 */
[----:B------:R-:W4:Y:S08]  /*0050*/  LDC.64 R8, c[0x0][0x230] ;  /* 0x00008c00ff087b82 */ /* 0x000f300000000a00 */
[----:B------:R-:W5:Y:S08]  /*0060*/  LDC.64 R4, c[0x0][0x238] ;  /* 0x00008e00ff047b82 */ /* 0x000f700000000a00 */
[----:B------:R-:W2:Y:S01]  /*0070*/  LDC.64 R20, c[0x0][0x228] ;  /* 0x00008a00ff147b82 */ /* 0x000ea20000000a00 */
[----:B-1----:R-:W-:-:S07]  /*0080*/  SHF.L.U32 R0, R0, 0x2, RZ ;  /* 0x0000000200007819 */ /* 0x002fce00000006ff */
[----:B------:R-:W1:Y:S01]  /*0090*/  LDC.64 R14, c[0x0][0x218] ;  /* 0x00008600ff0e7b82 */ /* 0x000e620000000a00 */
[----:B------:R-:W-:-:S04]  /*00a0*/  LOP3.LUT R0, R0, 0x1fc, RZ, 0xc0, !PT ;  /* 0x000001fc00007812 */ /* 0x000fc800078ec0ff */
[----:B---3--:R-:W-:-:S03]  /*00b0*/  LEA R2, R3, R0, 0x9 ;  /* 0x0000000003027211 */ /* 0x008fc600078e48ff */
[----:B------:R-:W3:Y:S01]  /*00c0*/  LDC.64 R12, c[0x0][0x220] ;  /* 0x00008800ff0c7b82 */ /* 0x000ee20000000a00 */
[----:B------:R-:W-:Y:S01]  /*00d0*/  SHF.R.S32.HI R3, RZ, 0x16, R3 ;  /* 0x00000016ff037819 */ /* 0x000fe20000011403 */
[----:B----4-:R-:W-:-:S03]  /*00e0*/  IMAD.WIDE R8, R2, 0x4, R8 ;  /* 0x0000000402087825 */ /* 0x010fc600078e0208 */
[----:B------:R-:W-:-:S03]  /*00f0*/  SGXT R3, R3, 0x1 ;  /* 0x000000010303781a */ /* 0x000fc60000000200 */
[----:B------:R-:W4:Y:S01]  /*0100*/  LDC.64 R24, c[0x0][0x210] ;  /* 0x00008400ff187b82 */ /* 0x000f220000000a00 */
[----:B------:R-:W-:Y:S01]  /*0110*/  LEA.HI R3, R3, R2, RZ, 0xc ;  /* 0x0000000203037211 */ /* 0x000fe200078f60ff */
[----:B-----5:R-:W-:Y:S01]  /*0120*/  IMAD.WIDE R4, R2, 0x4, R4 ;  /* 0x0000000402047825 */ /* 0x020fe200078e0204 */
[----:B------:R-:W5:Y:S02]  /*0130*/  LDG.E.128 R8, desc[UR4][R8.64] ;  /* 0x0000000408087981 */ /* 0x000f64000c1e1d00 */
[----:B------:R-:W-:-:S03]  /*0140*/  SHF.R.S32.HI R3, RZ, 0xc, R3 ;  /* 0x0000000cff037819 */ /* 0x000fc60000011403 */
[----:B------:R-:W4:Y:S01]  /*0150*/  LDC.64 R26, c[0x0][0x240] ;  /* 0x00009000ff1a7b82 */ /* 0x000f220000000a00 */
[----:B------:R-:W-:Y:S01]  /*0160*/  LEA.HI R0, R3, R3, RZ, 0x2 ;  /* 0x0000000303007211 */ /* 0x000fe200078f10ff */
[----:B------:R-:W5:Y:S03]  /*0170*/  LDG.E.128 R4, desc[UR4][R4.64] ;  /* 0x0000000404047981 */ /* 0x000f66000c1e1d00 */
[----:B------:R-:W-:-:S03]  /*0180*/  LOP3.LUT R0, R0, 0xfffffffc, RZ, 0xc0, !PT ;  /* 0xfffffffc00007812 */ /* 0x000fc600078ec0ff */
[----:B------:R-:W4:Y:S01]  /*0190*/  LDC.64 R28, c[0x0][0x250] ;  /* 0x00009400ff1c7b82 */ /* 0x000f220000000a00 */
[----:B------:R-:W-:-:S05]  /*01a0*/  IADD3 R3, R3, -R0, RZ ;  /* 0x8000000003037210 */ /* 0x000fca0007ffe0ff */
[C---:B--2---:R-:W-:Y:S02]  /*01b0*/  IMAD.WIDE R16, R3.reuse, 0x4, R16 ;  /* 0x0000000403107825 */ /* 0x044fe400078e0210 */
[----:B------:R-:W2:Y:S03]  /*01c0*/  LDC.64 R22, c[0x0][0x258] ;  /* 0x00009600ff167b82 */ /* 0x000ea60000000a00 */
[----:B------:R-:W5:Y:S01]  /*01d0*/  LDG.E.EL R0, desc[UR4][R16.64] ;  /* 0x0000000410007981 */ /* 0x000f62000c2e1900 */
[----:B0-----:R-:W-:-:S04]  /*01e0*/  IMAD.WIDE R20, R3, 0x4, R20 ;  /* 0x0000000403147825 */ /* 0x001fc800078e0214 */
[----:B-1----:R-:W-:Y:S02]  /*01f0*/  IMAD.WIDE R14, R3, 0x4, R14 ;  /* 0x00000004030e7825 */ /* 0x002fe400078e020e */
[----:B------:R-:W5:Y:S02]  /*0200*/  LDG.E.EL R20, desc[UR4][R20.64] ;  /* 0x0000000414147981 */ /* 0x000f64000c2e1900 */
[----:B---3--:R-:W-:-:S04]  /*0210*/  IMAD.WIDE R12, R2, 0x4, R12 ;  /* 0x00000004020c7825 */ /* 0x008fc800078e020c */
[----:B----4-:R-:W-:Y:S01]  /*0220*/  IMAD.WIDE R24, R2, 0x4, R24 ;  /* 0x0000000402187825 */ /* 0x010fe200078e0218 */
[----:B------:R-:W3:Y:S03]  /*0230*/  LDG.E.EL R21, desc[UR4][R14.64] ;  /* 0x000000040e157981 */ /* 0x000ee6000c2e1900 */
[C---:B------:R-:W-:Y:S01]  /*0240*/  IMAD.WIDE R26, R3.reuse, 0x4, R26 ;  /* 0x00000004031a7825 */ /* 0x040fe200078e021a */
[----:B------:R-:W3:Y:S03]  /*0250*/  LDG.E.128 R16, desc[UR4][R24.64] ;  /* 0x0000000418107981 */ /* 0x000ee6000c1e1d00 */
[C---:B------:R-:W-:Y:S02]  /*0260*/  IMAD.WIDE R28, R3.reuse, 0x4, R28 ;  /* 0x00000004031c7825 */ /* 0x040fe400078e021c */
[----:B------:R-:W4:Y:S04]  /*0270*/  LDG.E.EL R26, desc[UR4][R26.64] ;  /* 0x000000041a1a7981 */ /* 0x000f28000c2e1900 */
[----:B------:R-:W3:Y:S01]  /*0280*/  LDG.E.128 R12, desc[UR4][R12.64] ;  /* 0x000000040c0c7981 */ /* 0x000ee2000c1e1d00 */
[----:B--2---:R-:W-:-:S03]  /*0290*/  IMAD.WIDE R22, R3, 0x4, R22 ;  /* 0x0000000403167825 */ /* 0x004fc600078e0216 */
[----:B------:R-:W2:Y:S04]  /*02a0*/  LDG.E.EL R28, desc[UR4][R28.64] ;  /* 0x000000041c1c7981 */ /* 0x000ea8000c2e1900 */
[----:B------:R-:W2:Y:S01]  /*02b0*/  LDG.E.EL R23, desc[UR4][R22.64] ;  /* 0x0000000416177981 */ /* 0x000ea2000c2e1900 */
[----:B-----5:R-:W-:-:S04]  /*02c0*/  FADD R3, R0, 9.9999997473787516356e-06 ;  /* 0x3727c5ac00037421 */ /* 0x020fc80000000000 */
[----:B------:R-:W0:Y:S02]  /*02d0*/  MUFU.SQRT R0, R3 ;  /* 0x0000000300007308 */ /* 0x000e240000002000 */
[C---:B0-----:R-:W-:Y:S02]  /*02e0*/  FSETP.GT.AND P0, PT, R0.reuse, 8.50705917302346158658e+37, PT ;  /* 0x7e8000000000780b */ /* 0x041fe40003f04000 */
[----:B------:R-:W-:Y:S01]  /*02f0*/  FSETP.GEU.AND P1, PT, R0, 1.175494350822287508e-38, PT ;  /* 0x008000000000780b */ /* 0x000fe20003f2e000 */
[----:B------:R-:W-:Y:S01]  /*0300*/  FADD R7, R11, R7 ;  /* 0x000000070b077221 */ /* 0x000fe20000000000 */
[----:B------:R-:W-:-:S09]  /*0310*/  HFMA2.MMA R11, -RZ, RZ, 1.625, 0 ;  /* 0x3e800000ff0b7435 */ /* 0x000fd200000001ff */
[----:B------:R-:W-:-:S04]  /*0320*/  @P0 FMUL R0, R0, 0.25 ;  /* 0x3e80000000000820 */ /* 0x000fc80000400000 */
[----:B------:R-:W-:Y:S01]  /*0330*/  @!P1 FMUL R0, R0, 16777216 ;  /* 0x4b80000000009820 */ /* 0x000fe20000400000 */
[----:B------:R-:W-:Y:S01]  /*0340*/  FADD R5, R9, R5 ;  /* 0x0000000509057221 */ /* 0x000fe20000000000 */
[----:B------:R-:W-:Y:S01]  /*0350*/  FADD R9, R8, R4 ;  /* 0x0000000408097221 */ /* 0x000fe20000000000 */
[----:B------:R-:W-:Y:S01]  /*0360*/  FADD R6, R10, R6 ;  /* 0x000000060a067221 */ /* 0x000fe20000000000 */
[--C-:B---3--:R-:W-:Y:S02]  /*0370*/  FADD R8, R13, R20.reuse ;  /* 0x000000140d087221 */ /* 0x108fe40000000000 */
[----:B------:R-:W0:Y:S01]  /*0380*/  MUFU.RCP R0, R0 ;  /* 0x0000000000007308 */ /* 0x000e220000001000 */
[--C-:B------:R-:W-:Y:S01]  /*0390*/  FADD R4, R12, R20.reuse ;  /* 0x000000140c047221 */ /* 0x100fe20000000000 */
[--C-:B------:R-:W-:Y:S01]  /*03a0*/  FADD R10, R15, R20.reuse ;  /* 0x000000140f0a7221 */ /* 0x100fe20000000000 */
[----:B------:R-:W-:Y:S01]  /*03b0*/  FADD R3, R14, R20 ;  /* 0x000000140e037221 */ /* 0x000fe20000000000 */
[----:B------:R-:W-:Y:S01]  /*03c0*/  FSEL R11, R11, 1, P0 ;  /* 0x3f8000000b0b7808 */ /* 0x000fe20000000000 */
[----:B------:R-:W-:Y:S01]  /*03d0*/  FADD R4, R4, R9 ;  /* 0x0000000904047221 */ /* 0x000fe20000000000 */
[----:B------:R-:W-:Y:S01]  /*03e0*/  FADD R5, R8, R5 ;  /* 0x0000000508057221 */ /* 0x000fe20000000000 */
[----:B------:R-:W-:Y:S01]  /*03f0*/  FADD R13, R3, R6 ;  /* 0x00000006030d7221 */ /* 0x000fe20000000000 */
[----:B------:R-:W-:Y:S01]  /*0400*/  FADD R12, R10, R7 ;  /* 0x000000070a0c7221 */ /* 0x000fe20000000000 */
[----:B------:R-:W1:Y:S01]  /*0410*/  LDC.64 R8, c[0x0][0x260] ;  /* 0x00009800ff087b82 */ /* 0x000e620000000a00 */
[--C-:B------:R-:W-:Y:S01]  /*0420*/  FADD R3, R16, R21.reuse ;  /* 0x0000001510037221 */ /* 0x100fe20000000000 */
[--C-:B------:R-:W-:Y:S01]  /*0430*/  FADD R10, R17, R21.reuse ;  /* 0x00000015110a7221 */ /* 0x100fe20000000000 */
[--C-:B------:R-:W-:Y:S01]  /*0440*/  FADD R6, R18, R21.reuse ;  /* 0x0000001512067221 */ /* 0x100fe20000000000 */
[----:B------:R-:W-:Y:S01]  /*0450*/  FADD R7, R19, R21 ;  /* 0x0000001513077221 */ /* 0x000fe20000000000 */
[----:B------:R-:W-:Y:S01]  /*0460*/  @!P1 FMUL R11, R11, 16777216 ;  /* 0x4b8000000b0b9820 */ /* 0x000fe20000400000 */
[----:B------:R-:W-:Y:S01]  /*0470*/  FADD R4, R3, R4 ;  /* 0x0000000403047221 */ /* 0x000fe20000000000 */
[----:B------:R-:W-:Y:S01]  /*0480*/  FADD R5, R10, R5 ;  /* 0x000000050a057221 */ /* 0x000fe20000000000 */
[----:B------:R-:W-:Y:S01]  /*0490*/  FADD R6, R6, R13 ;  /* 0x0000000d06067221 */ /* 0x000fe20000000000 */
[----:B------:R-:W-:Y:S01]  /*04a0*/  FADD R7, R7, R12 ;  /* 0x0000000c07077221 */ /* 0x000fe20000000000 */
[----:B0-----:R-:W-:Y:S01]  /*04b0*/  FMUL R0, R0, R11 ;  /* 0x0000000b00007220 */ /* 0x001fe20000400000 */
[C---:B----4-:R-:W-:Y:S01]  /*04c0*/  FADD R3, -R26.reuse, R4 ;  /* 0x000000041a037221 */ /* 0x050fe20000000100 */
[C---:B------:R-:W-:Y:S01]  /*04d0*/  FADD R11, -R26.reuse, R5 ;  /* 0x000000051a0b7221 */ /* 0x040fe20000000100 */
[C---:B------:R-:W-:Y:S01]  /*04e0*/  FADD R13, -R26.reuse, R6 ;  /* 0x000000061a0d7221 */ /* 0x040fe20000000100 */
[----:B------:R-:W-:Y:S01]  /*04f0*/  FADD R15, -R26, R7 ;  /* 0x000000071a0f7221 */ /* 0x000fe20000000100 */
[C---:B------:R-:W-:Y:S01]  /*0500*/  FMUL R3, R0.reuse, R3 ;  /* 0x0000000300037220 */ /* 0x040fe20000400000 */
[C---:B------:R-:W-:Y:S01]  /*0510*/  FMUL R12, R0.reuse, R11 ;  /* 0x0000000b000c7220 */ /* 0x040fe20000400000 */
[C---:B------:R-:W-:Y:S01]  /*0520*/  FMUL R10, R0.reuse, R13 ;  /* 0x0000000d000a7220 */ /* 0x040fe20000400000 */
[----:B------:R-:W-:Y:S01]  /*0530*/  FMUL R0, R0, R15 ;  /* 0x0000000f00007220 */ /* 0x000fe20000400000 */
[C-C-:B--2---:R-:W-:Y:S01]  /*0540*/  FFMA R11, R28.reuse, R3, R23.reuse ;  /* 0x000000031c0b7223 */ /* 0x144fe20000000017 */
[C-C-:B------:R-:W-:Y:S01]  /*0550*/  FFMA R12, R28.reuse, R12, R23.reuse ;  /* 0x0000000c1c0c7223 */ /* 0x140fe20000000017 */
[C-C-:B------:R-:W-:Y:S01]  /*0560*/  FFMA R10, R28.reuse, R10, R23.reuse ;  /* 0x0000000a1c0a7223 */ /* 0x140fe20000000017 */
[----:B------:R-:W-:-:S02]  /*0570*/  FFMA R0, R28, R0, R23 ;  /* 0x000000001c007223 */ /* 0x000fc40000000017 */
[C---:B------:R-:W-:Y:S02]  /*0580*/  FSETP.GEU.AND P3, PT, R11.reuse, RZ, PT ;  /* 0x000000ff0b00720b */ /* 0x040fe40003f6e000 */
[----:B------:R-:W-:Y:S02]  /*0590*/  FSETP.GEU.AND P2, PT, R12, RZ, PT ;  /* 0x000000ff0c00720b */ /* 0x000fe40003f4e000 */
[----:B------:R-:W-:Y:S02]  /*05a0*/  FSETP.GEU.AND P1, PT, R10, RZ, PT ;  /* 0x000000ff0a00720b */ /* 0x000fe40003f2e000 */
[----:B------:R-:W-:Y:S01]  /*05b0*/  FSETP.GEU.AND P0, PT, R0, RZ, PT ;  /* 0x000000ff0000720b */ /* 0x000fe20003f0e000 */
[----:B-1----:R-:W-:Y:S01]  /*05c0*/  IMAD.WIDE R2, R2, 0x4, R8 ;  /* 0x0000000402027825 */ /* 0x002fe200078e0208 */
[----:B------:R-:W-:Y:S02]  /*05d0*/  SEL R8, R11, RZ, P3 ;  /* 0x000000ff0b087207 */ /* 0x000fe40001800000 */
[----:B------:R-:W-:-:S02]  /*05e0*/  SEL R9, R12, RZ, P2 ;  /* 0x000000ff0c097207 */ /* 0x000fc40001000000 */
[----:B------:R-:W-:Y:S02]  /*05f0*/  SEL R10, R10, RZ, P1 ;  /* 0x000000ff0a0a7207 */ /* 0x000fe40000800000 */
[----:B------:R-:W-:Y:S01]  /*0600*/  SEL R11, R0, RZ, P0 ;  /* 0x000000ff000b7207 */ /* 0x000fe20000000000 */
[----:B------:R-:W-:Y:S04]  /*0610*/  STG.E.128 desc[UR4][R24.64], R4 ;  /* 0x0000000418007986 */ /* 0x000fe8000c101d04 */
[----:B------:R-:W-:Y:S01]  /*0620*/  STG.E.128 desc[UR4][R2.64], R8 ;  /* 0x0000000802007986 */ /* 0x000fe2000c101d04 */
[----:B------:R-:W-:Y:S05]  /*0630*/  EXIT ;  /* 0x000000000000794d */ /* 0x000fea0003800000 */
.L_x_0:
[----:B------:R-:W-:-:S00]  /*0640*/  BRA `(.L_x_0) ;  /* 0xfffffffc00fc7947 */ /* 0x000fc0000383ffff */
[----:B------:R-:W-:-:S00]  /*0650*/  NOP ;  /* 0x0000000000007918 */ /* 0x000fc00000000000 */
        /* <DEDUP_REMOVED lines=10> */
.L_x_1:


//--------------------- .nv.global.init           --------------------------
	.section	.nv.global.init,"aw",@progbits
.nv.global.init:
	.type		_$_str,@object
	.size		_$_str,(_$_str_$_2 - _$_str)
_$_str:
        /*0000*/ 	.byte	0x5f, 0x5f, 0x43, 0x55, 0x44, 0x41, 0x5f, 0x46, 0x54, 0x5a, 0x00
	.type		_$_str_$_2,@object
	.size		_$_str_$_2,(.L_1 - _$_str_$_2)
_$_str_$_2:
        /*000b*/ 	.byte	0x5f, 0x5f, 0x43, 0x55, 0x44, 0x41, 0x5f, 0x50, 0x52, 0x45, 0x43, 0x5f, 0x53, 0x51, 0x52, 0x54
        /*001b*/ 	.byte	0x00
.L_1:


//--------------------- .nv.constant0.triton_poi_fused__native_batch_norm_legit_no_training_add_convolution_relu_4 --------------------------
	.section	.nv.constant0.triton_poi_fused__native_batch_norm_legit_no_training_add_convolution_relu_4,"a",@progbits
	.sectionflags	@""
	.align	4
.nv.constant0.triton_poi_fused__native_batch_norm_legit_no_training_add_convolution_relu_4:
	.zero		620
